//
// Generated by NVIDIA NVVM Compiler
//
// Compiler Build ID: CL-36424714
// Cuda compilation tools, release 13.0, V13.0.88
// Based on NVVM 20.0.0
//

.version 9.0
.target sm_100
.address_size 64

	// .globl	_Z20computeBlockAveragesPfS_i

.visible .entry _Z20computeBlockAveragesPfS_i(
	.param .u64 .ptr .align 1 _Z20computeBlockAveragesPfS_i_param_0,
	.param .u64 .ptr .align 1 _Z20computeBlockAveragesPfS_i_param_1,
	.param .u32 _Z20computeBlockAveragesPfS_i_param_2
)
{
	.reg .pred 	%p<11>;
	.reg .b32 	%r<33>;
	.reg .b32 	%f<85>;
	.reg .b64 	%rd<28>;

	ld.param.u64 	%rd9, [_Z20computeBlockAveragesPfS_i_param_0];
	ld.param.u64 	%rd8, [_Z20computeBlockAveragesPfS_i_param_1];
	ld.param.u32 	%r17, [_Z20computeBlockAveragesPfS_i_param_2];
	cvta.to.global.u64 	%rd1, %rd9;
	mov.u32 	%r1, %tid.x;
	setp.gt.u32 	%p1, %r1, 511;
	@%p1 bra 	$L__BB0_15;
	setp.lt.s32 	%p2, %r17, 1;
	mov.f32 	%f84, 0f00000000;
	@%p2 bra 	$L__BB0_14;
	and.b32  	%r2, %r17, 15;
	setp.lt.u32 	%p3, %r17, 16;
	mov.f32 	%f84, 0f00000000;
	mov.b32 	%r30, 0;
	@%p3 bra 	$L__BB0_5;
	and.b32  	%r30, %r17, 2147483632;
	neg.s32 	%r28, %r30;
	mul.wide.u32 	%rd10, %r1, 4;
	add.s64 	%rd11, %rd10, %rd1;
	add.s64 	%rd26, %rd11, 16384;
	mov.f32 	%f84, 0f00000000;
$L__BB0_4:
	.pragma "nounroll";
	ld.global.f32 	%f18, [%rd26+-16384];
	add.f32 	%f19, %f84, %f18;
	ld.global.f32 	%f20, [%rd26+-14336];
	add.f32 	%f21, %f19, %f20;
	ld.global.f32 	%f22, [%rd26+-12288];
	add.f32 	%f23, %f21, %f22;
	ld.global.f32 	%f24, [%rd26+-10240];
	add.f32 	%f25, %f23, %f24;
	ld.global.f32 	%f26, [%rd26+-8192];
	add.f32 	%f27, %f25, %f26;
	ld.global.f32 	%f28, [%rd26+-6144];
	add.f32 	%f29, %f27, %f28;
	ld.global.f32 	%f30, [%rd26+-4096];
	add.f32 	%f31, %f29, %f30;
	ld.global.f32 	%f32, [%rd26+-2048];
	add.f32 	%f33, %f31, %f32;
	ld.global.f32 	%f34, [%rd26];
	add.f32 	%f35, %f33, %f34;
	ld.global.f32 	%f36, [%rd26+2048];
	add.f32 	%f37, %f35, %f36;
	ld.global.f32 	%f38, [%rd26+4096];
	add.f32 	%f39, %f37, %f38;
	ld.global.f32 	%f40, [%rd26+6144];
	add.f32 	%f41, %f39, %f40;
	ld.global.f32 	%f42, [%rd26+8192];
	add.f32 	%f43, %f41, %f42;
	ld.global.f32 	%f44, [%rd26+10240];
	add.f32 	%f45, %f43, %f44;
	ld.global.f32 	%f46, [%rd26+12288];
	add.f32 	%f47, %f45, %f46;
	ld.global.f32 	%f48, [%rd26+14336];
	add.f32 	%f84, %f47, %f48;
	add.s32 	%r28, %r28, 16;
	add.s64 	%rd26, %rd26, 32768;
	setp.ne.s32 	%p4, %r28, 0;
	@%p4 bra 	$L__BB0_4;
$L__BB0_5:
	setp.eq.s32 	%p5, %r2, 0;
	@%p5 bra 	$L__BB0_14;
	and.b32  	%r8, %r17, 7;
	setp.lt.u32 	%p6, %r2, 8;
	@%p6 bra 	$L__BB0_8;
	shl.b32 	%r19, %r30, 9;
	add.s32 	%r20, %r19, %r1;
	mul.wide.u32 	%rd12, %r20, 4;
	add.s64 	%rd13, %rd1, %rd12;
	ld.global.f32 	%f50, [%rd13];
	add.f32 	%f51, %f84, %f50;
	ld.global.f32 	%f52, [%rd13+2048];
	add.f32 	%f53, %f51, %f52;
	ld.global.f32 	%f54, [%rd13+4096];
	add.f32 	%f55, %f53, %f54;
	ld.global.f32 	%f56, [%rd13+6144];
	add.f32 	%f57, %f55, %f56;
	ld.global.f32 	%f58, [%rd13+8192];
	add.f32 	%f59, %f57, %f58;
	ld.global.f32 	%f60, [%rd13+10240];
	add.f32 	%f61, %f59, %f60;
	ld.global.f32 	%f62, [%rd13+12288];
	add.f32 	%f63, %f61, %f62;
	ld.global.f32 	%f64, [%rd13+14336];
	add.f32 	%f84, %f63, %f64;
	add.s32 	%r30, %r30, 8;
$L__BB0_8:
	setp.eq.s32 	%p7, %r8, 0;
	@%p7 bra 	$L__BB0_14;
	and.b32  	%r11, %r17, 3;
	setp.lt.u32 	%p8, %r8, 4;
	@%p8 bra 	$L__BB0_11;
	shl.b32 	%r21, %r30, 9;
	add.s32 	%r22, %r21, %r1;
	mul.wide.u32 	%rd14, %r22, 4;
	add.s64 	%rd15, %rd1, %rd14;
	ld.global.f32 	%f66, [%rd15];
	add.f32 	%f67, %f84, %f66;
	add.s32 	%r23, %r22, 512;
	mul.wide.u32 	%rd16, %r23, 4;
	add.s64 	%rd17, %rd1, %rd16;
	ld.global.f32 	%f68, [%rd17];
	add.f32 	%f69, %f67, %f68;
	add.s32 	%r24, %r22, 1024;
	mul.wide.u32 	%rd18, %r24, 4;
	add.s64 	%rd19, %rd1, %rd18;
	ld.global.f32 	%f70, [%rd19];
	add.f32 	%f71, %f69, %f70;
	add.s32 	%r25, %r22, 1536;
	mul.wide.u32 	%rd20, %r25, 4;
	add.s64 	%rd21, %rd1, %rd20;
	ld.global.f32 	%f72, [%rd21];
	add.f32 	%f84, %f71, %f72;
	add.s32 	%r30, %r30, 4;
$L__BB0_11:
	setp.eq.s32 	%p9, %r11, 0;
	@%p9 bra 	$L__BB0_14;
	shl.b32 	%r26, %r30, 9;
	add.s32 	%r27, %r1, %r26;
	mul.wide.u32 	%rd22, %r27, 4;
	add.s64 	%rd27, %rd1, %rd22;
	neg.s32 	%r32, %r11;
$L__BB0_13:
	.pragma "nounroll";
	ld.global.f32 	%f73, [%rd27];
	add.f32 	%f84, %f84, %f73;
	add.s64 	%rd27, %rd27, 2048;
	add.s32 	%r32, %r32, 1;
	setp.ne.s32 	%p10, %r32, 0;
	@%p10 bra 	$L__BB0_13;
$L__BB0_14:
	cvt.rn.f32.s32 	%f74, %r17;
	div.rn.f32 	%f75, %f84, %f74;
	cvta.to.global.u64 	%rd23, %rd8;
	mul.wide.u32 	%rd24, %r1, 4;
	add.s64 	%rd25, %rd23, %rd24;
	st.global.f32 	[%rd25], %f75;
$L__BB0_15:
	ret;

}


// ===== COMPILED SASS (sm_100) =====

	.target	sm_100

	.elftype	@"ET_EXEC"


//--------------------- .note.nv.tkinfo           --------------------------
	.section	.note.nv.tkinfo,"",@"SHT_NOTE"
	.sectionflags	@"SHF_NOTE_NV_TKINFO"
	.tkinfo
        /*0018*/ 	.word	0x00000002
        /*0030*/ 	.string	""
        /*0030*/ 	.string	"ptxas"
        /*0030*/ 	.string	"Cuda compilation tools, release 13.0, V13.0.88"
        /*0030*/ 	.string	"Build cuda_13.0.r13.0/compiler.36424714_0"
        /*0030*/ 	.string	"-arch sm_100 -m 64 "



//--------------------- .note.nv.cuinfo           --------------------------
	.section	.note.nv.cuinfo,"",@"SHT_NOTE"
	.sectionflags	@"SHF_NOTE_NV_CUINFO"
        /*0018*/ 	.short	0x0002
        /*001a*/ 	.short	0x0064
        /*001c*/ 	.short	0x0082
	.zero		2


//--------------------- .nv.info                  --------------------------
	.section	.nv.info,"",@"SHT_CUDA_INFO"
	.align	4


	//----- nvinfo : EIATTR_REGCOUNT
	.align		4
        /*0000*/ 	.byte	0x04, 0x2f
        /*0002*/ 	.short	(.L_1 - .L_0)
	.align		4
.L_0:
        /*0004*/ 	.word	index@(_Z20computeBlockAveragesPfS_i)
        /*0008*/ 	.word	0x0000001f


	//----- nvinfo : EIATTR_FRAME_SIZE
	.align		4
.L_1:
        /*000c*/ 	.byte	0x04, 0x11
        /*000e*/ 	.short	(.L_3 - .L_2)
	.align		4
.L_2:
        /*0010*/ 	.word	index@($__internal_0_$__cuda_sm3x_div_rn_noftz_f32_slowpath)
        /*0014*/ 	.word	0x00000000


	//----- nvinfo : EIATTR_FRAME_SIZE
	.align		4
.L_3:
        /*0018*/ 	.byte	0x04, 0x11
        /*001a*/ 	.short	(.L_5 - .L_4)
	.align		4
.L_4:
        /*001c*/ 	.word	index@(_Z20computeBlockAveragesPfS_i)
        /*0020*/ 	.word	0x00000000


	//----- nvinfo : EIATTR_MIN_STACK_SIZE
	.align		4
.L_5:
        /*0024*/ 	.byte	0x04, 0x12
        /*0026*/ 	.short	(.L_7 - .L_6)
	.align		4
.L_6:
        /*0028*/ 	.word	index@(_Z20computeBlockAveragesPfS_i)
        /*002c*/ 	.word	0x00000000
.L_7:


//--------------------- .nv.compat                --------------------------
	.section	.nv.compat,"",@"SHT_CUDA_COMPAT_INFO"
	.align	4
        /*0000*/ 	.byte	0x02, 0x09, 0x00, 0x00, 0x02, 0x02, 0x01, 0x00, 0x02, 0x05, 0x05, 0x00, 0x03, 0x07, 0x01, 0x01
        /*0010*/ 	.byte	0x02, 0x03, 0x00, 0x00, 0x02, 0x06, 0x01, 0x00, 0x04, 0x0b, 0x08, 0x00, 0x01, 0x00, 0x00, 0x00
        /*0020*/ 	.byte	0x00, 0x00, 0x00, 0x00


//--------------------- .nv.info._Z20computeBlockAveragesPfS_i --------------------------
	.section	.nv.info._Z20computeBlockAveragesPfS_i,"",@"SHT_CUDA_INFO"
	.sectionflags	@""
	.align	4


	//----- nvinfo : EIATTR_CUDA_API_VERSION
	.align		4
        /*0000*/ 	.byte	0x04, 0x37
        /*0002*/ 	.short	(.L_9 - .L_8)
.L_8:
        /*0004*/ 	.word	0x00000082


	//----- nvinfo : EIATTR_KPARAM_INFO
	.align		4
.L_9:
        /*0008*/ 	.byte	0x04, 0x17
        /*000a*/ 	.short	(.L_11 - .L_10)
.L_10:
        /*000c*/ 	.word	0x00000000
        /*0010*/ 	.short	0x0002
        /*0012*/ 	.short	0x0010
        /*0014*/ 	.byte	0x00, 0xf0, 0x11, 0x00


	//----- nvinfo : EIATTR_KPARAM_INFO
	.align		4
.L_11:
        /*0018*/ 	.byte	0x04, 0x17
        /*001a*/ 	.short	(.L_13 - .L_12)
.L_12:
        /*001c*/ 	.word	0x00000000
        /*0020*/ 	.short	0x0001
        /*0022*/ 	.short	0x0008
        /*0024*/ 	.byte	0x00, 0xf5, 0x21, 0x00


	//----- nvinfo : EIATTR_KPARAM_INFO
	.align		4
.L_13:
        /*0028*/ 	.byte	0x04, 0x17
        /*002a*/ 	.short	(.L_15 - .L_14)
.L_14:
        /*002c*/ 	.word	0x00000000
        /*0030*/ 	.short	0x0000
        /*0032*/ 	.short	0x0000
        /*0034*/ 	.byte	0x00, 0xf5, 0x21, 0x00


	//----- nvinfo : EIATTR_SPARSE_MMA_MASK
	.align		4
.L_15:
        /*0038*/ 	.byte	0x03, 0x50
        /*003a*/ 	.short	0x0000


	//----- nvinfo : EIATTR_MAXREG_COUNT
	.align		4
        /*003c*/ 	.byte	0x03, 0x1b
        /*003e*/ 	.short	0x00ff


	//----- nvinfo : EIATTR_MERCURY_ISA_VERSION
	.align		4
        /*0040*/ 	.byte	0x03, 0x5f
        /*0042*/ 	.short	0x0101


	//----- nvinfo : EIATTR_VRC_CTA_INIT_COUNT
	.align		4
        /*0044*/ 	.byte	0x02, 0x4a
	.zero		1
	.zero		1


	//----- nvinfo : EIATTR_EXIT_INSTR_OFFSETS
	.align		4
        /*0048*/ 	.byte	0x04, 0x1c
        /*004a*/ 	.short	(.L_17 - .L_16)


	//   ....[0]....
.L_16:
        /*004c*/ 	.word	0x00000030


	//   ....[1]....
        /*0050*/ 	.word	0x00000890


	//----- nvinfo : EIATTR_CRS_STACK_SIZE
	.align		4
.L_17:
        /*0054*/ 	.byte	0x04, 0x1e
        /*0056*/ 	.short	(.L_19 - .L_18)
.L_18:
        /*0058*/ 	.word	0x00000000


	//----- nvinfo : EIATTR_CBANK_PARAM_SIZE
	.align		4
.L_19:
        /*005c*/ 	.byte	0x03, 0x19
        /*005e*/ 	.short	0x0014


	//----- nvinfo : EIATTR_PARAM_CBANK
	.align		4
        /*0060*/ 	.byte	0x04, 0x0a
        /*0062*/ 	.short	(.L_21 - .L_20)
	.align		4
.L_20:
        /*0064*/ 	.word	index@(.nv.constant0._Z20computeBlockAveragesPfS_i)
        /*0068*/ 	.short	0x0380
        /*006a*/ 	.short	0x0014


	//----- nvinfo : EIATTR_SW_WAR
	.align		4
.L_21:
        /*006c*/ 	.byte	0x04, 0x36
        /*006e*/ 	.short	(.L_23 - .L_22)
.L_22:
        /*0070*/ 	.word	0x00000008
.L_23:


//--------------------- .nv.callgraph             --------------------------
	.section	.nv.callgraph,"",@"SHT_CUDA_CALLGRAPH"
	.align	4
	.sectionentsize	8
	.align		4
        /*0000*/ 	.word	0x00000000
	.align		4
        /*0004*/ 	.word	0xffffffff
	.align		4
        /*0008*/ 	.word	0x00000000
	.align		4
        /*000c*/ 	.word	0xfffffffe
	.align		4
        /*0010*/ 	.word	0x00000000
	.align		4
        /*0014*/ 	.word	0xfffffffd
	.align		4
        /*0018*/ 	.word	0x00000000
	.align		4
        /*001c*/ 	.word	0xfffffffc


//--------------------- .text._Z20computeBlockAveragesPfS_i --------------------------
	.section	.text._Z20computeBlockAveragesPfS_i,"ax",@progbits
	.align	128
        .global         _Z20computeBlockAveragesPfS_i
        .type           _Z20computeBlockAveragesPfS_i,@function
        .size           _Z20computeBlockAveragesPfS_i,(.L_x_20 - _Z20computeBlockAveragesPfS_i)
        .other          _Z20computeBlockAveragesPfS_i,@"STO_CUDA_ENTRY STV_DEFAULT"
_Z20computeBlockAveragesPfS_i:
.text._Z20computeBlockAveragesPfS_i:
[----:B------:R-:W-:Y:S01]  /*0000*/  LDC R1, c[0x0][0x37c] ;  /* 0x0000df00ff017b82 */ /* 0x000fe20000000800 */
[----:B------:R-:W0:Y:S02]  /*0010*/  S2R R2, SR_TID.X ;  /* 0x0000000000027919 */ /* 0x000e240000002100 */
[----:B0-----:R-:W-:-:S13]  /*0020*/  ISETP.GT.U32.AND P0, PT, R2, 0x1ff, PT ;  /* 0x000001ff0200780c */ /* 0x001fda0003f04070 */
[----:B------:R-:W-:Y:S05]  /*0030*/  @P0 EXIT ;  /* 0x000000000000094d */ /* 0x000fea0003800000 */
[----:B------:R-:W0:Y:S01]  /*0040*/  LDCU UR7, c[0x0][0x390] ;  /* 0x00007200ff0777ac */ /* 0x000e220008000800 */
[----:B------:R-:W-:Y:S01]  /*0050*/  HFMA2 R3, -RZ, RZ, 0, 0 ;  /* 0x00000000ff037431 */ /* 0x000fe200000001ff */
[----:B------:R-:W1:Y:S01]  /*0060*/  LDCU.64 UR8, c[0x0][0x358] ;  /* 0x00006b00ff0877ac */ /* 0x000e620008000a00 */
[----:B0-----:R-:W-:-:S09]  /*0070*/  UISETP.GE.AND UP0, UPT, UR7, 0x1, UPT ;  /* 0x000000010700788c */ /* 0x001fd2000bf06270 */
[----:B-1----:R-:W-:Y:S05]  /*0080*/  BRA.U !UP0, `(.L_x_0) ;  /* 0x0000000508bc7547 */ /* 0x002fea000b800000 */
[----:B------:R-:W-:Y:S01]  /*0090*/  UISETP.GE.U32.AND UP1, UPT, UR7, 0x10, UPT ;  /* 0x000000100700788c */ /* 0x000fe2000bf26070 */
[----:B------:R-:W-:Y:S01]  /*00a0*/  IMAD.MOV.U32 R3, RZ, RZ, RZ ;  /* 0x000000ffff037224 */ /* 0x000fe200078e00ff */
[----:B------:R-:W-:Y:S01]  /*00b0*/  ULOP3.LUT UR4, UR7, 0xf, URZ, 0xc0, !UPT ;  /* 0x0000000f07047892 */ /* 0x000fe2000f8ec0ff */
[----:B------:R-:W-:-:S03]  /*00c0*/  MOV R5, RZ ;  /* 0x000000ff00057202 */ /* 0x000fc60000000f00 */
[----:B------:R-:W-:-:S03]  /*00d0*/  UISETP.NE.AND UP0, UPT, UR4, URZ, UPT ;  /* 0x000000ff0400728c */ /* 0x000fc6000bf05270 */
[----:B------:R-:W-:Y:S08]  /*00e0*/  BRA.U !UP1, `(.L_x_1) ;  /* 0x0000000109b47547 */ /* 0x000ff0000b800000 */
[----:B------:R-:W0:Y:S01]  /*00f0*/  LDC.64 R4, c[0x0][0x380] ;  /* 0x0000e000ff047b82 */ /* 0x000e220000000a00 */
[----:B------:R-:W-:Y:S01]  /*0100*/  ULOP3.LUT UR5, UR7, 0x7ffffff0, URZ, 0xc0, !UPT ;  /* 0x7ffffff007057892 */ /* 0x000fe2000f8ec0ff */
[----:B------:R-:W-:-:S03]  /*0110*/  IMAD.MOV.U32 R3, RZ, RZ, RZ ;  /* 0x000000ffff037224 */ /* 0x000fc600078e00ff */
[----:B------:R-:W-:Y:S01]  /*0120*/  UIADD3 UR6, UPT, UPT, -UR5, URZ, URZ ;  /* 0x000000ff05067290 */ /* 0x000fe2000fffe1ff */
[----:B0-----:R-:W-:-:S03]  /*0130*/  IMAD.WIDE.U32 R4, R2, 0x4, R4 ;  /* 0x0000000402047825 */ /* 0x001fc600078e0004 */
[----:B------:R-:W-:-:S04]  /*0140*/  IADD3 R6, P0, PT, R4, 0x4000, RZ ;  /* 0x0000400004067810 */ /* 0x000fc80007f1e0ff */
[----:B------:R-:W-:Y:S01]  /*0150*/  IADD3.X R7, PT, PT, RZ, R5, RZ, P0, !PT ;  /* 0x00000005ff077210 */ /* 0x000fe200007fe4ff */
[----:B------:R-:W-:-:S08]  /*0160*/  IMAD.U32 R5, RZ, RZ, UR5 ;  /* 0x00000005ff057e24 */ /* 0x000fd0000f8e00ff */
.L_x_2:
[----:B------:R-:W2:Y:S04]  /*0170*/  LDG.E R14, desc[UR8][R6.64+-0x4000] ;  /* 0xffc00008060e7981 */ /* 0x000ea8000c1e1900 */
[----:B------:R-:W3:Y:S04]  /*0180*/  LDG.E R13, desc[UR8][R6.64+-0x3800] ;  /* 0xffc80008060d7981 */ /* 0x000ee8000c1e1900 */
[----:B------:R-:W4:Y:S04]  /*0190*/  LDG.E R16, desc[UR8][R6.64+-0x3000] ;  /* 0xffd0000806107981 */ /* 0x000f28000c1e1900 */
[----:B------:R-:W5:Y:S04]  /*01a0*/  LDG.E R18, desc[UR8][R6.64+-0x2800] ;  /* 0xffd8000806127981 */ /* 0x000f68000c1e1900 */
        /* <DEDUP_REMOVED lines=11> */
[----:B------:R0:W5:Y:S01]  /*0260*/  LDG.E R0, desc[UR8][R6.64+0x3800] ;  /* 0x0038000806007981 */ /* 0x000162000c1e1900 */
[----:B------:R-:W-:-:S04]  /*0270*/  UIADD3 UR6, UPT, UPT, UR6, 0x10, URZ ;  /* 0x0000001006067890 */ /* 0x000fc8000fffe0ff */
[----:B------:R-:W-:Y:S01]  /*0280*/  UISETP.NE.AND UP1, UPT, UR6, URZ, UPT ;  /* 0x000000ff0600728c */ /* 0x000fe2000bf25270 */
[----:B0-----:R-:W-:-:S04]  /*0290*/  IADD3 R6, P0, PT, R6, 0x8000, RZ ;  /* 0x0000800006067810 */ /* 0x001fc80007f1e0ff */
[----:B------:R-:W-:Y:S01]  /*02a0*/  IADD3.X R7, PT, PT, RZ, R7, RZ, P0, !PT ;  /* 0x00000007ff077210 */ /* 0x000fe200007fe4ff */
[----:B--2---:R-:W-:-:S04]  /*02b0*/  FADD R14, R14, R3 ;  /* 0x000000030e0e7221 */ /* 0x004fc80000000000 */
[----:B---3--:R-:W-:-:S04]  /*02c0*/  FADD R13, R14, R13 ;  /* 0x0000000d0e0d7221 */ /* 0x008fc80000000000 */
[----:B----4-:R-:W-:-:S04]  /*02d0*/  FADD R13, R13, R16 ;  /* 0x000000100d0d7221 */ /* 0x010fc80000000000 */
[----:B-----5:R-:W-:-:S04]  /*02e0*/  FADD R13, R13, R18 ;  /* 0x000000120d0d7221 */ /* 0x020fc80000000000 */
[----:B------:R-:W-:-:S04]  /*02f0*/  FADD R13, R13, R20 ;  /* 0x000000140d0d7221 */ /* 0x000fc80000000000 */
        /* <DEDUP_REMOVED lines=10> */
[----:B------:R-:W-:Y:S01]  /*03a0*/  FADD R3, R9, R0 ;  /* 0x0000000009037221 */ /* 0x000fe20000000000 */
[----:B------:R-:W-:Y:S06]  /*03b0*/  BRA.U UP1, `(.L_x_2) ;  /* 0xfffffffd016c7547 */ /* 0x000fec000b83ffff */
.L_x_1:
[----:B------:R-:W-:Y:S05]  /*03c0*/  BRA.U !UP0, `(.L_x_0) ;  /* 0x0000000108ec7547 */ /* 0x000fea000b800000 */
[----:B------:R-:W-:Y:S02]  /*03d0*/  UISETP.GE.U32.AND UP0, UPT, UR4, 0x8, UPT ;  /* 0x000000080400788c */ /* 0x000fe4000bf06070 */
[----:B------:R-:W-:-:S04]  /*03e0*/  ULOP3.LUT UR5, UR7, 0x7, URZ, 0xc0, !UPT ;  /* 0x0000000707057892 */ /* 0x000fc8000f8ec0ff */
[----:B------:R-:W-:-:S03]  /*03f0*/  UISETP.NE.AND UP1, UPT, UR5, URZ, UPT ;  /* 0x000000ff0500728c */ /* 0x000fc6000bf25270 */
[----:B------:R-:W-:Y:S08]  /*0400*/  BRA.U !UP0, `(.L_x_3) ;  /* 0x0000000108507547 */ /* 0x000ff0000b800000 */
[----:B------:R-:W0:Y:S01]  /*0410*/  LDC.64 R6, c[0x0][0x380] ;  /* 0x0000e000ff067b82 */ /* 0x000e220000000a00 */
[----:B------:R-:W-:-:S04]  /*0420*/  IMAD R9, R5, 0x200, R2 ;  /* 0x0000020005097824 */ /* 0x000fc800078e0202 */
[----:B0-----:R-:W-:-:S05]  /*0430*/  IMAD.WIDE.U32 R6, R9, 0x4, R6 ;  /* 0x0000000409067825 */ /* 0x001fca00078e0006 */
[----:B------:R-:W2:Y:S04]  /*0440*/  LDG.E R0, desc[UR8][R6.64] ;  /* 0x0000000806007981 */ /* 0x000ea8000c1e1900 */
[----:B------:R-:W3:Y:S04]  /*0450*/  LDG.E R9, desc[UR8][R6.64+0x800] ;  /* 0x0008000806097981 */ /* 0x000ee8000c1e1900 */
[----:B------:R-:W4:Y:S04]  /*0460*/  LDG.E R11, desc[UR8][R6.64+0x1000] ;  /* 0x00100008060b7981 */ /* 0x000f28000c1e1900 */
[----:B------:R-:W5:Y:S04]  /*0470*/  LDG.E R13, desc[UR8][R6.64+0x1800] ;  /* 0x00180008060d7981 */ /* 0x000f68000c1e1900 */
[----:B------:R-:W5:Y:S04]  /*0480*/  LDG.E R15, desc[UR8][R6.64+0x2000] ;  /* 0x00200008060f7981 */ /* 0x000f68000c1e1900 */
[----:B------:R-:W5:Y:S04]  /*0490*/  LDG.E R17, desc[UR8][R6.64+0x2800] ;  /* 0x0028000806117981 */ /* 0x000f68000c1e1900 */
[----:B------:R-:W5:Y:S04]  /*04a0*/  LDG.E R19, desc[UR8][R6.64+0x3000] ;  /* 0x0030000806137981 */ /* 0x000f68000c1e1900 */
[----:B------:R-:W5:Y:S01]  /*04b0*/  LDG.E R21, desc[UR8][R6.64+0x3800] ;  /* 0x0038000806157981 */ /* 0x000f62000c1e1900 */
[----:B------:R-:W-:Y:S01]  /*04c0*/  IADD3 R5, PT, PT, R5, 0x8, RZ ;  /* 0x0000000805057810 */ /* 0x000fe20007ffe0ff */
[----:B--2---:R-:W-:-:S04]  /*04d0*/  FADD R0, R3, R0 ;  /* 0x0000000003007221 */ /* 0x004fc80000000000 */
[----:B---3--:R-:W-:-:S04]  /*04e0*/  FADD R0, R0, R9 ;  /* 0x0000000900007221 */ /* 0x008fc80000000000 */
[----:B----4-:R-:W-:-:S04]  /*04f0*/  FADD R0, R0, R11 ;  /* 0x0000000b00007221 */ /* 0x010fc80000000000 */
[----:B-----5:R-:W-:-:S04]  /*0500*/  FADD R0, R0, R13 ;  /* 0x0000000d00007221 */ /* 0x020fc80000000000 */
[----:B------:R-:W-:-:S04]  /*0510*/  FADD R0, R0, R15 ;  /* 0x0000000f00007221 */ /* 0x000fc80000000000 */
[----:B------:R-:W-:-:S04]  /*0520*/  FADD R0, R0, R17 ;  /* 0x0000001100007221 */ /* 0x000fc80000000000 */
[----:B------:R-:W-:-:S04]  /*0530*/  FADD R0, R0, R19 ;  /* 0x0000001300007221 */ /* 0x000fc80000000000 */
[----:B------:R-:W-:-:S07]  /*0540*/  FADD R3, R0, R21 ;  /* 0x0000001500037221 */ /* 0x000fce0000000000 */
.L_x_3:
[----:B------:R-:W-:Y:S05]  /*0550*/  BRA.U !UP1, `(.L_x_0) ;  /* 0x0000000109887547 */ /* 0x000fea000b800000 */
[----:B------:R-:W-:Y:S02]  /*0560*/  UISETP.GE.U32.AND UP0, UPT, UR5, 0x4, UPT ;  /* 0x000000040500788c */ /* 0x000fe4000bf06070 */
[----:B------:R-:W-:-:S04]  /*0570*/  ULOP3.LUT UR4, UR7, 0x3, URZ, 0xc0, !UPT ;  /* 0x0000000307047892 */ /* 0x000fc8000f8ec0ff */
[----:B------:R-:W-:-:S03]  /*0580*/  UISETP.NE.AND UP1, UPT, UR4, URZ, UPT ;  /* 0x000000ff0400728c */ /* 0x000fc6000bf25270 */
[----:B------:R-:W-:Y:S08]  /*0590*/  BRA.U !UP0, `(.L_x_4) ;  /* 0x0000000108487547 */ /* 0x000ff0000b800000 */
[----:B------:R-:W0:Y:S01]  /*05a0*/  LDC.64 R10, c[0x0][0x380] ;  /* 0x0000e000ff0a7b82 */ /* 0x000e220000000a00 */
[----:B------:R-:W-:-:S04]  /*05b0*/  IMAD R15, R5, 0x200, R2 ;  /* 0x00000200050f7824 */ /* 0x000fc800078e0202 */
[C---:B------:R-:W-:Y:S01]  /*05c0*/  VIADD R9, R15.reuse, 0x400 ;  /* 0x000004000f097836 */ /* 0x040fe20000000000 */
[C---:B------:R-:W-:Y:S01]  /*05d0*/  IADD3 R7, PT, PT, R15.reuse, 0x200, RZ ;  /* 0x000002000f077810 */ /* 0x040fe20007ffe0ff */
[C---:B0-----:R-:W-:Y:S01]  /*05e0*/  IMAD.WIDE.U32 R12, R15.reuse, 0x4, R10 ;  /* 0x000000040f0c7825 */ /* 0x041fe200078e000a */
[----:B------:R-:W-:-:S03]  /*05f0*/  IADD3 R15, PT, PT, R15, 0x600, RZ ;  /* 0x000006000f0f7810 */ /* 0x000fc60007ffe0ff */
[--C-:B------:R-:W-:Y:S02]  /*0600*/  IMAD.WIDE.U32 R6, R7, 0x4, R10.reuse ;  /* 0x0000000407067825 */ /* 0x100fe400078e000a */
[----:B------:R-:W2:Y:S02]  /*0610*/  LDG.E R12, desc[UR8][R12.64] ;  /* 0x000000080c0c7981 */ /* 0x000ea4000c1e1900 */
[--C-:B------:R-:W-:Y:S02]  /*0620*/  IMAD.WIDE.U32 R8, R9, 0x4, R10.reuse ;  /* 0x0000000409087825 */ /* 0x100fe400078e000a */
[----:B------:R-:W3:Y:S02]  /*0630*/  LDG.E R6, desc[UR8][R6.64] ;  /* 0x0000000806067981 */ /* 0x000ee4000c1e1900 */
[----:B------:R-:W-:Y:S02]  /*0640*/  IMAD.WIDE.U32 R10, R15, 0x4, R10 ;  /* 0x000000040f0a7825 */ /* 0x000fe400078e000a */
[----:B------:R-:W4:Y:S04]  /*0650*/  LDG.E R9, desc[UR8][R8.64] ;  /* 0x0000000808097981 */ /* 0x000f28000c1e1900 */
[----:B------:R-:W5:Y:S01]  /*0660*/  LDG.E R11, desc[UR8][R10.64] ;  /* 0x000000080a0b7981 */ /* 0x000f62000c1e1900 */
[----:B------:R-:W-:-:S02]  /*0670*/  VIADD R5, R5, 0x4 ;  /* 0x0000000405057836 */ /* 0x000fc40000000000 */
[----:B--2---:R-:W-:-:S04]  /*0680*/  FADD R3, R3, R12 ;  /* 0x0000000c03037221 */ /* 0x004fc80000000000 */
[----:B---3--:R-:W-:-:S04]  /*0690*/  FADD R0, R3, R6 ;  /* 0x0000000603007221 */ /* 0x008fc80000000000 */
[----:B----4-:R-:W-:-:S04]  /*06a0*/  FADD R0, R0, R9 ;  /* 0x0000000900007221 */ /* 0x010fc80000000000 */
[----:B-----5:R-:W-:-:S07]  /*06b0*/  FADD R3, R0, R11 ;  /* 0x0000000b00037221 */ /* 0x020fce0000000000 */
.L_x_4:
[----:B------:R-:W-:Y:S05]  /*06c0*/  BRA.U !UP1, `(.L_x_0) ;  /* 0x00000001092c7547 */ /* 0x000fea000b800000 */
[----:B------:R-:W0:Y:S01]  /*06d0*/  LDC.64 R6, c[0x0][0x380] ;  /* 0x0000e000ff067b82 */ /* 0x000e220000000a00 */
[----:B------:R-:W-:Y:S01]  /*06e0*/  LEA R5, R5, R2, 0x9 ;  /* 0x0000000205057211 */ /* 0x000fe200078e48ff */
[----:B------:R-:W-:-:S04]  /*06f0*/  UIADD3 UR4, UPT, UPT, -UR4, URZ, URZ ;  /* 0x000000ff04047290 */ /* 0x000fc8000fffe1ff */
[----:B0-----:R-:W-:-:S08]  /*0700*/  IMAD.WIDE.U32 R4, R5, 0x4, R6 ;  /* 0x0000000405047825 */ /* 0x001fd000078e0006 */
.L_x_5:
[----:B------:R0:W2:Y:S01]  /*0710*/  LDG.E R0, desc[UR8][R4.64] ;  /* 0x0000000804007981 */ /* 0x0000a2000c1e1900 */
[----:B------:R-:W-:-:S04]  /*0720*/  UIADD3 UR4, UPT, UPT, UR4, 0x1, URZ ;  /* 0x0000000104047890 */ /* 0x000fc8000fffe0ff */
[----:B------:R-:W-:Y:S01]  /*0730*/  UISETP.NE.AND UP0, UPT, UR4, URZ, UPT ;  /* 0x000000ff0400728c */ /* 0x000fe2000bf05270 */
[----:B0-----:R-:W-:-:S05]  /*0740*/  IADD3 R4, P0, PT, R4, 0x800, RZ ;  /* 0x0000080004047810 */ /* 0x001fca0007f1e0ff */
[----:B------:R-:W-:Y:S02]  /*0750*/  IMAD.X R5, RZ, RZ, R5, P0 ;  /* 0x000000ffff057224 */ /* 0x000fe400000e0605 */
[----:B--2---:R-:W-:Y:S01]  /*0760*/  FADD R3, R0, R3 ;  /* 0x0000000300037221 */ /* 0x004fe20000000000 */
[----:B------:R-:W-:Y:S06]  /*0770*/  BRA.U UP0, `(.L_x_5) ;  /* 0xfffffffd00e47547 */ /* 0x000fec000b83ffff */
.L_x_0:
[----:B------:R-:W-:Y:S01]  /*0780*/  I2FP.F32.S32 R6, UR7 ;  /* 0x0000000700067c45 */ /* 0x000fe20008201400 */
[----:B------:R-:W-:Y:S03]  /*0790*/  BSSY.RECONVERGENT B0, `(.L_x_6) ;  /* 0x000000c000007945 */ /* 0x000fe60003800200 */
[----:B------:R-:W0:Y:S08]  /*07a0*/  MUFU.RCP R5, R6 ;  /* 0x0000000600057308 */ /* 0x000e300000001000 */
[----:B------:R-:W1:Y:S01]  /*07b0*/  FCHK P0, R3, R6 ;  /* 0x0000000603007302 */ /* 0x000e620000000000 */
[----:B0-----:R-:W-:-:S04]  /*07c0*/  FFMA R0, -R6, R5, 1 ;  /* 0x3f80000006007423 */ /* 0x001fc80000000105 */
[----:B------:R-:W-:-:S04]  /*07d0*/  FFMA R0, R5, R0, R5 ;  /* 0x0000000005007223 */ /* 0x000fc80000000005 */
[----:B------:R-:W-:-:S04]  /*07e0*/  FFMA R5, R0, R3, RZ ;  /* 0x0000000300057223 */ /* 0x000fc800000000ff */
[----:B------:R-:W-:-:S04]  /*07f0*/  FFMA R4, -R6, R5, R3 ;  /* 0x0000000506047223 */ /* 0x000fc80000000103 */
[----:B------:R-:W-:Y:S01]  /*0800*/  FFMA R7, R0, R4, R5 ;  /* 0x0000000400077223 */ /* 0x000fe20000000005 */
[----:B-1----:R-:W-:Y:S06]  /*0810*/  @!P0 BRA `(.L_x_7) ;  /* 0x00000000000c8947 */ /* 0x002fec0003800000 */
[----:B------:R-:W-:-:S07]  /*0820*/  MOV R4, 0x840 ;  /* 0x0000084000047802 */ /* 0x000fce0000000f00 */
[----:B------:R-:W-:Y:S05]  /*0830*/  CALL.REL.NOINC `($__internal_0_$__cuda_sm3x_div_rn_noftz_f32_slowpath) ;  /* 0x0000000000187944 */ /* 0x000fea0003c00000 */
[----:B------:R-:W-:-:S07]  /*0840*/  MOV R7, R0 ;  /* 0x0000000000077202 */ /* 0x000fce0000000f00 */
.L_x_7:
[----:B------:R-:W-:Y:S05]  /*0850*/  BSYNC.RECONVERGENT B0 ;  /* 0x0000000000007941 */ /* 0x000fea0003800200 */
.L_x_6:
[----:B------:R-:W0:Y:S02]  /*0860*/  LDC.64 R4, c[0x0][0x388] ;  /* 0x0000e200ff047b82 */ /* 0x000e240000000a00 */
[----:B0-----:R-:W-:-:S05]  /*0870*/  IMAD.WIDE.U32 R2, R2, 0x4, R4 ;  /* 0x0000000402027825 */ /* 0x001fca00078e0004 */
[----:B------:R-:W-:Y:S01]  /*0880*/  STG.E desc[UR8][R2.64], R7 ;  /* 0x0000000702007986 */ /* 0x000fe2000c101908 */
[----:B------:R-:W-:Y:S05]  /*0890*/  EXIT ;  /* 0x000000000000794d */ /* 0x000fea0003800000 */
        .weak           $__internal_0_$__cuda_sm3x_div_rn_noftz_f32_slowpath
        .type           $__internal_0_$__cuda_sm3x_div_rn_noftz_f32_slowpath,@function
        .size           $__internal_0_$__cuda_sm3x_div_rn_noftz_f32_slowpath,(.L_x_20 - $__internal_0_$__cuda_sm3x_div_rn_noftz_f32_slowpath)
$__internal_0_$__cuda_sm3x_div_rn_noftz_f32_slowpath:
[----:B------:R-:W-:Y:S01]  /*08a0*/  SHF.R.U32.HI R5, RZ, 0x17, R6 ;  /* 0x00000017ff057819 */ /* 0x000fe20000011606 */
[----:B------:R-:W-:Y:S01]  /*08b0*/  BSSY.RECONVERGENT B1, `(.L_x_8) ;  /* 0x0000063000017945 */ /* 0x000fe20003800200 */
[----:B------:R-:W-:Y:S02]  /*08c0*/  SHF.R.U32.HI R0, RZ, 0x17, R3 ;  /* 0x00000017ff007819 */ /* 0x000fe40000011603 */
[----:B------:R-:W-:Y:S02]  /*08d0*/  LOP3.LUT R5, R5, 0xff, RZ, 0xc0, !PT ;  /* 0x000000ff05057812 */ /* 0x000fe400078ec0ff */
[----:B------:R-:W-:-:S03]  /*08e0*/  LOP3.LUT R10, R0, 0xff, RZ, 0xc0, !PT ;  /* 0x000000ff000a7812 */ /* 0x000fc600078ec0ff */
[----:B------:R-:W-:Y:S01]  /*08f0*/  VIADD R8, R5, 0xffffffff ;  /* 0xffffffff05087836 */ /* 0x000fe20000000000 */
[----:B------:R-:W-:-:S04]  /*0900*/  IADD3 R9, PT, PT, R10, -0x1, RZ ;  /* 0xffffffff0a097810 */ /* 0x000fc80007ffe0ff */
[----:B------:R-:W-:-:S04]  /*0910*/  ISETP.GT.U32.AND P0, PT, R8, 0xfd, PT ;  /* 0x000000fd0800780c */ /* 0x000fc80003f04070 */
[----:B------:R-:W-:-:S13]  /*0920*/  ISETP.GT.U32.OR P0, PT, R9, 0xfd, P0 ;  /* 0x000000fd0900780c */ /* 0x000fda0000704470 */
[----:B------:R-:W-:Y:S01]  /*0930*/  @!P0 IMAD.MOV.U32 R7, RZ, RZ, RZ ;  /* 0x000000ffff078224 */ /* 0x000fe200078e00ff */
[----:B------:R-:W-:Y:S06]  /*0940*/  @!P0 BRA `(.L_x_9) ;  /* 0x0000000000608947 */ /* 0x000fec0003800000 */
[----:B------:R-:W-:Y:S02]  /*0950*/  FSETP.GTU.FTZ.AND P0, PT, |R3|, +INF , PT ;  /* 0x7f8000000300780b */ /* 0x000fe40003f1c200 */
[----:B------:R-:W-:Y:S02]  /*0960*/  FSETP.GTU.FTZ.AND P1, PT, |R6|, +INF , PT ;  /* 0x7f8000000600780b */ /* 0x000fe40003f3c200 */
[----:B------:R-:W-:Y:S02]  /*0970*/  MOV R0, R6 ;  /* 0x0000000600007202 */ /* 0x000fe40000000f00 */
[----:B------:R-:W-:-:S13]  /*0980*/  PLOP3.LUT P0, PT, P0, P1, PT, 0xf8, 0x8f ;  /* 0x00000000008f781c */ /* 0x000fda0000703f70 */
[----:B------:R-:W-:Y:S05]  /*0990*/  @P0 BRA `(.L_x_10) ;  /* 0x00000004004c0947 */ /* 0x000fea0003800000 */
[----:B------:R-:W-:-:S13]  /*09a0*/  LOP3.LUT P0, RZ, R6, 0x7fffffff, R3, 0xc8, !PT ;  /* 0x7fffffff06ff7812 */ /* 0x000fda000780c803 */
[----:B------:R-:W-:Y:S05]  /*09b0*/  @!P0 BRA `(.L_x_11) ;  /* 0x00000004003c8947 */ /* 0x000fea0003800000 */
[C---:B------:R-:W-:Y:S02]  /*09c0*/  FSETP.NEU.FTZ.AND P2, PT, |R3|.reuse, +INF , PT ;  /* 0x7f8000000300780b */ /* 0x040fe40003f5d200 */
[----:B------:R-:W-:Y:S02]  /*09d0*/  FSETP.NEU.FTZ.AND P1, PT, |R0|, +INF , PT ;  /* 0x7f8000000000780b */ /* 0x000fe40003f3d200 */
[----:B------:R-:W-:-:S11]  /*09e0*/  FSETP.NEU.FTZ.AND P0, PT, |R3|, +INF , PT ;  /* 0x7f8000000300780b */ /* 0x000fd60003f1d200 */
[----:B------:R-:W-:Y:S05]  /*09f0*/  @!P1 BRA !P2, `(.L_x_11) ;  /* 0x00000004002c9947 */ /* 0x000fea0005000000 */
[----:B------:R-:W-:-:S04]  /*0a00*/  LOP3.LUT P2, RZ, R3, 0x7fffffff, RZ, 0xc0, !PT ;  /* 0x7fffffff03ff7812 */ /* 0x000fc8000784c0ff */
[----:B------:R-:W-:-:S13]  /*0a10*/  PLOP3.LUT P1, PT, P1, P2, PT, 0x2f, 0xf2 ;  /* 0x0000000000f2781c */ /* 0x000fda0000f24577 */
[----:B------:R-:W-:Y:S05]  /*0a20*/  @P1 BRA `(.L_x_12) ;  /* 0x0000000400181947 */ /* 0x000fea0003800000 */
[----:B------:R-:W-:-:S04]  /*0a30*/  LOP3.LUT P1, RZ, R6, 0x7fffffff, RZ, 0xc0, !PT ;  /* 0x7fffffff06ff7812 */ /* 0x000fc8000782c0ff */
[----:B------:R-:W-:-:S13]  /*0a40*/  PLOP3.LUT P0, PT, P0, P1, PT, 0x2f, 0xf2 ;  /* 0x0000000000f2781c */ /* 0x000fda0000702577 */
[----:B------:R-:W-:Y:S05]  /*0a50*/  @P0 BRA `(.L_x_13) ;  /* 0x0000000400000947 */ /* 0x000fea0003800000 */
[----:B------:R-:W-:Y:S02]  /*0a60*/  ISETP.GE.AND P0, PT, R9, RZ, PT ;  /* 0x000000ff0900720c */ /* 0x000fe40003f06270 */
[----:B------:R-:W-:-:S11]  /*0a70*/  ISETP.GE.AND P1, PT, R8, RZ, PT ;  /* 0x000000ff0800720c */ /* 0x000fd60003f26270 */
[----:B------:R-:W-:Y:S01]  /*0a80*/  @P0 IMAD.MOV.U32 R7, RZ, RZ, RZ ;  /* 0x000000ffff070224 */ /* 0x000fe200078e00ff */
[----:B------:R-:W-:Y:S01]  /*0a90*/  @!P0 MOV R7, 0xffffffc0 ;  /* 0xffffffc000078802 */ /* 0x000fe20000000f00 */
[----:B------:R-:W-:Y:S01]  /*0aa0*/  @!P0 FFMA R3, R3, 1.84467440737095516160e+19, RZ ;  /* 0x5f80000003038823 */ /* 0x000fe200000000ff */
[----:B------:R-:W-:-:S03]  /*0ab0*/  @!P1 FFMA R6, R0, 1.84467440737095516160e+19, RZ ;  /* 0x5f80000000069823 */ /* 0x000fc600000000ff */
[----:B------:R-:W-:-:S07]  /*0ac0*/  @!P1 VIADD R7, R7, 0x40 ;  /* 0x0000004007079836 */ /* 0x000fce0000000000 */
.L_x_9:
[----:B------:R-:W-:Y:S01]  /*0ad0*/  LEA R9, R5, 0xc0800000, 0x17 ;  /* 0xc080000005097811 */ /* 0x000fe200078eb8ff */
[----:B------:R-:W-:Y:S03]  /*0ae0*/  BSSY.RECONVERGENT B2, `(.L_x_14) ;  /* 0x0000036000027945 */ /* 0x000fe60003800200 */
[----:B------:R-:W-:Y:S01]  /*0af0*/  IADD3 R9, PT, PT, -R9, R6, RZ ;  /* 0x0000000609097210 */ /* 0x000fe20007ffe1ff */
[----:B------:R-:W-:-:S03]  /*0b00*/  VIADD R6, R10, 0xffffff81 ;  /* 0xffffff810a067836 */ /* 0x000fc60000000000 */
[----:B------:R-:W0:Y:S01]  /*0b10*/  MUFU.RCP R8, R9 ;  /* 0x0000000900087308 */ /* 0x000e220000001000 */
[----:B------:R-:W-:Y:S01]  /*0b20*/  FADD.FTZ R11, -R9, -RZ ;  /* 0x800000ff090b7221 */ /* 0x000fe20000010100 */
[C---:B------:R-:W-:Y:S01]  /*0b30*/  IMAD R0, R6.reuse, -0x800000, R3 ;  /* 0xff80000006007824 */ /* 0x040fe200078e0203 */
[----:B------:R-:W-:-:S04]  /*0b40*/  IADD3 R6, PT, PT, R6, 0x7f, -R5 ;  /* 0x0000007f06067810 */ /* 0x000fc80007ffe805 */
[----:B------:R-:W-:Y:S01]  /*0b50*/  IADD3 R6, PT, PT, R6, R7, RZ ;  /* 0x0000000706067210 */ /* 0x000fe20007ffe0ff */
[----:B0-----:R-:W-:-:S04]  /*0b60*/  FFMA R13, R8, R11, 1 ;  /* 0x3f800000080d7423 */ /* 0x001fc8000000000b */
[----:B------:R-:W-:-:S04]  /*0b70*/  FFMA R10, R8, R13, R8 ;  /* 0x0000000d080a7223 */ /* 0x000fc80000000008 */
[----:B------:R-:W-:-:S04]  /*0b80*/  FFMA R3, R0, R10, RZ ;  /* 0x0000000a00037223 */ /* 0x000fc800000000ff */
[----:B------:R-:W-:-:S04]  /*0b90*/  FFMA R8, R11, R3, R0 ;  /* 0x000000030b087223 */ /* 0x000fc80000000000 */
[----:B------:R-:W-:-:S04]  /*0ba0*/  FFMA R13, R10, R8, R3 ;  /* 0x000000080a0d7223 */ /* 0x000fc80000000003 */
[----:B------:R-:W-:-:S04]  /*0bb0*/  FFMA R8, R11, R13, R0 ;  /* 0x0000000d0b087223 */ /* 0x000fc80000000000 */
[----:B------:R-:W-:-:S05]  /*0bc0*/  FFMA R0, R10, R8, R13 ;  /* 0x000000080a007223 */ /* 0x000fca000000000d */
[----:B------:R-:W-:-:S04]  /*0bd0*/  SHF.R.U32.HI R3, RZ, 0x17, R0 ;  /* 0x00000017ff037819 */ /* 0x000fc80000011600 */
[----:B------:R-:W-:-:S04]  /*0be0*/  LOP3.LUT R3, R3, 0xff, RZ, 0xc0, !PT ;  /* 0x000000ff03037812 */ /* 0x000fc800078ec0ff */
[----:B------:R-:W-:-:S05]  /*0bf0*/  IADD3 R7, PT, PT, R3, R6, RZ ;  /* 0x0000000603077210 */ /* 0x000fca0007ffe0ff */
[----:B------:R-:W-:-:S05]  /*0c00*/  VIADD R3, R7, 0xffffffff ;  /* 0xffffffff07037836 */ /* 0x000fca0000000000 */
[----:B------:R-:W-:-:S13]  /*0c10*/  ISETP.GE.U32.AND P0, PT, R3, 0xfe, PT ;  /* 0x000000fe0300780c */ /* 0x000fda0003f06070 */
[----:B------:R-:W-:Y:S05]  /*0c20*/  @!P0 BRA `(.L_x_15) ;  /* 0x0000000000808947 */ /* 0x000fea0003800000 */
[----:B------:R-:W-:-:S13]  /*0c30*/  ISETP.GT.AND P0, PT, R7, 0xfe, PT ;  /* 0x000000fe0700780c */ /* 0x000fda0003f04270 */
[----:B------:R-:W-:Y:S05]  /*0c40*/  @P0 BRA `(.L_x_16) ;  /* 0x00000000006c0947 */ /* 0x000fea0003800000 */
[----:B------:R-:W-:-:S13]  /*0c50*/  ISETP.GE.AND P0, PT, R7, 0x1, PT ;  /* 0x000000010700780c */ /* 0x000fda0003f06270 */
[----:B------:R-:W-:Y:S05]  /*0c60*/  @P0 BRA `(.L_x_17) ;  /* 0x0000000000740947 */ /* 0x000fea0003800000 */
[----:B------:R-:W-:Y:S02]  /*0c70*/  ISETP.GE.AND P0, PT, R7, -0x18, PT ;  /* 0xffffffe80700780c */ /* 0x000fe40003f06270 */
[----:B------:R-:W-:-:S11]  /*0c80*/  LOP3.LUT R0, R0, 0x80000000, RZ, 0xc0, !PT ;  /* 0x8000000000007812 */ /* 0x000fd600078ec0ff */
[----:B------:R-:W-:Y:S05]  /*0c90*/  @!P0 BRA `(.L_x_17) ;  /* 0x0000000000688947 */ /* 0x000fea0003800000 */
[CCC-:B------:R-:W-:Y:S01]  /*0ca0*/  FFMA.RZ R3, R10.reuse, R8.reuse, R13.reuse ;  /* 0x000000080a037223 */ /* 0x1c0fe2000000c00d */
[CCC-:B------:R-:W-:Y:S01]  /*0cb0*/  FFMA.RM R6, R10.reuse, R8.reuse, R13.reuse ;  /* 0x000000080a067223 */ /* 0x1c0fe2000000400d */
[C---:B------:R-:W-:Y:S02]  /*0cc0*/  ISETP.NE.AND P2, PT, R7.reuse, RZ, PT ;  /* 0x000000ff0700720c */ /* 0x040fe40003f45270 */
[----:B------:R-:W-:Y:S02]  /*0cd0*/  ISETP.NE.AND P1, PT, R7, RZ, PT ;  /* 0x000000ff0700720c */ /* 0x000fe40003f25270 */
[----:B------:R-:W-:Y:S01]  /*0ce0*/  LOP3.LUT R5, R3, 0x7fffff, RZ, 0xc0, !PT ;  /* 0x007fffff03057812 */ /* 0x000fe200078ec0ff */
[----:B------:R-:W-:Y:S01]  /*0cf0*/  FFMA.RP R3, R10, R8, R13 ;  /* 0x000000080a037223 */ /* 0x000fe2000000800d */
[----:B------:R-:W-:Y:S02]  /*0d00*/  IADD3 R8, PT, PT, R7, 0x20, RZ ;  /* 0x0000002007087810 */ /* 0x000fe40007ffe0ff */
[----:B------:R-:W-:-:S02]  /*0d10*/  LOP3.LUT R5, R5, 0x800000, RZ, 0xfc, !PT ;  /* 0x0080000005057812 */ /* 0x000fc400078efcff */
[----:B------:R-:W-:Y:S02]  /*0d20*/  IADD3 R7, PT, PT, -R7, RZ, RZ ;  /* 0x000000ff07077210 */ /* 0x000fe40007ffe1ff */
[----:B------:R-:W-:Y:S02]  /*0d30*/  SHF.L.U32 R8, R5, R8, RZ ;  /* 0x0000000805087219 */ /* 0x000fe400000006ff */
[----:B------:R-:W-:Y:S02]  /*0d40*/  FSETP.NEU.FTZ.AND P0, PT, R3, R6, PT ;  /* 0x000000060300720b */ /* 0x000fe40003f1d000 */
[----:B------:R-:W-:Y:S02]  /*0d50*/  SEL R6, R7, RZ, P2 ;  /* 0x000000ff07067207 */ /* 0x000fe40001000000 */
[----:B------:R-:W-:Y:S02]  /*0d60*/  ISETP.NE.AND P1, PT, R8, RZ, P1 ;  /* 0x000000ff0800720c */ /* 0x000fe40000f25270 */
[----:B------:R-:W-:-:S02]  /*0d70*/  SHF.R.U32.HI R6, RZ, R6, R5 ;  /* 0x00000006ff067219 */ /* 0x000fc40000011605 */
[----:B------:R-:W-:Y:S02]  /*0d80*/  PLOP3.LUT P0, PT, P0, P1, PT, 0xf8, 0x8f ;  /* 0x00000000008f781c */ /* 0x000fe40000703f70 */
[----:B------:R-:W-:Y:S02]  /*0d90*/  SHF.R.U32.HI R8, RZ, 0x1, R6 ;  /* 0x00000001ff087819 */ /* 0x000fe40000011606 */
[----:B------:R-:W-:-:S04]  /*0da0*/  SEL R3, RZ, 0x1, !P0 ;  /* 0x00000001ff037807 */ /* 0x000fc80004000000 */
[----:B------:R-:W-:-:S04]  /*0db0*/  LOP3.LUT R3, R3, 0x1, R8, 0xf8, !PT ;  /* 0x0000000103037812 */ /* 0x000fc800078ef808 */
[----:B------:R-:W-:-:S05]  /*0dc0*/  LOP3.LUT R3, R3, R6, RZ, 0xc0, !PT ;  /* 0x0000000603037212 */ /* 0x000fca00078ec0ff */
[----:B------:R-:W-:-:S05]  /*0dd0*/  IMAD.IADD R3, R8, 0x1, R3 ;  /* 0x0000000108037824 */ /* 0x000fca00078e0203 */
[----:B------:R-:W-:Y:S01]  /*0de0*/  LOP3.LUT R0, R3, R0, RZ, 0xfc, !PT ;  /* 0x0000000003007212 */ /* 0x000fe200078efcff */
[----:B------:R-:W-:Y:S06]  /*0df0*/  BRA `(.L_x_17) ;  /* 0x0000000000107947 */ /* 0x000fec0003800000 */
.L_x_16:
[----:B------:R-:W-:-:S04]  /*0e00*/  LOP3.LUT R0, R0, 0x80000000, RZ, 0xc0, !PT ;  /* 0x8000000000007812 */ /* 0x000fc800078ec0ff */
[----:B------:R-:W-:Y:S01]  /*0e10*/  LOP3.LUT R0, R0, 0x7f800000, RZ, 0xfc, !PT ;  /* 0x7f80000000007812 */ /* 0x000fe200078efcff */
[----:B------:R-:W-:Y:S06]  /*0e20*/  BRA `(.L_x_17) ;  /* 0x0000000000047947 */ /* 0x000fec0003800000 */
.L_x_15:
[----:B------:R-:W-:-:S07]  /*0e30*/  LEA R0, R6, R0, 0x17 ;  /* 0x0000000006007211 */ /* 0x000fce00078eb8ff */
.L_x_17:
[----:B------:R-:W-:Y:S05]  /*0e40*/  BSYNC.RECONVERGENT B2 ;  /* 0x0000000000027941 */ /* 0x000fea0003800200 */
.L_x_14:
[----:B------:R-:W-:Y:S05]  /*0e50*/  BRA `(.L_x_18) ;  /* 0x0000000000207947 */ /* 0x000fea0003800000 */
.L_x_13:
[----:B------:R-:W-:-:S04]  /*0e60*/  LOP3.LUT R0, R6, 0x80000000, R3, 0x48, !PT ;  /* 0x8000000006007812 */ /* 0x000fc800078e4803 */
[----:B------:R-:W-:Y:S01]  /*0e70*/  LOP3.LUT R0, R0, 0x7f800000, RZ, 0xfc, !PT ;  /* 0x7f80000000007812 */ /* 0x000fe200078efcff */
[----:B------:R-:W-:Y:S06]  /*0e80*/  BRA `(.L_x_18) ;  /* 0x0000000000147947 */ /* 0x000fec0003800000 */
.L_x_12:
[----:B------:R-:W-:Y:S01]  /*0e90*/  LOP3.LUT R0, R6, 0x80000000, R3, 0x48, !PT ;  /* 0x8000000006007812 */ /* 0x000fe200078e4803 */
[----:B------:R-:W-:Y:S06]  /*0ea0*/  BRA `(.L_x_18) ;  /* 0x00000000000c7947 */ /* 0x000fec0003800000 */
.L_x_11:
[----:B------:R-:W0:Y:S01]  /*0eb0*/  MUFU.RSQ R0, -QNAN ;  /* 0xffc0000000007908 */ /* 0x000e220000001400 */
[----:B------:R-:W-:Y:S05]  /*0ec0*/  BRA `(.L_x_18) ;  /* 0x0000000000047947 */ /* 0x000fea0003800000 */
.L_x_10:
[----:B------:R-:W-:-:S07]  /*0ed0*/  FADD.FTZ R0, R3, R0 ;  /* 0x0000000003007221 */ /* 0x000fce0000010000 */
.L_x_18:
[----:B------:R-:W-:Y:S05]  /*0ee0*/  BSYNC.RECONVERGENT B1 ;  /* 0x0000000000017941 */ /* 0x000fea0003800200 */
.L_x_8:
[----:B------:R-:W-:-:S04]  /*0ef0*/  HFMA2 R5, -RZ, RZ, 0, 0 ;  /* 0x00000000ff057431 */ /* 0x000fc800000001ff */
[----:B0-----:R-:W-:Y:S05]  /*0f00*/  RET.REL.NODEC R4 `(_Z20computeBlockAveragesPfS_i) ;  /* 0xfffffff0043c7950 */ /* 0x001fea0003c3ffff */
.L_x_19:
[----:B------:R-:W-:-:S00]  /*0f10*/  BRA `(.L_x_19) ;  /* 0xfffffffc00fc7947 */ /* 0x000fc0000383ffff */
[----:B------:R-:W-:-:S00]  /*0f20*/  NOP ;  /* 0x0000000000007918 */ /* 0x000fc00000000000 */
        /* <DEDUP_REMOVED lines=13> */
.L_x_20:


//--------------------- .nv.shared.reserved.0     --------------------------
	.section	.nv.shared.reserved.0,"aw",@nobits
	.weak		__nv_reservedSMEM_offset_0_alias
	.size		__nv_reservedSMEM_offset_0_alias, 0, 64
	.other		__nv_reservedSMEM_offset_0_alias,@"STO_CUDA_RESERVED_SHARED STV_DEFAULT"
__nv_reservedSMEM_offset_0_alias:
	.zero		0
	.zero		64


//--------------------- .nv.constant0._Z20computeBlockAveragesPfS_i --------------------------
	.section	.nv.constant0._Z20computeBlockAveragesPfS_i,"a",@progbits
	.sectionflags	@""
	.align	4
.nv.constant0._Z20computeBlockAveragesPfS_i:
	.zero		916


//--------------------- SYMBOLS --------------------------

	.type		.nv.reservedSmem.offset0,@object
	.size		.nv.reservedSmem.offset0,0x4
